	.headerflags	@"EF_CUDA_TEXMODE_UNIFIED EF_CUDA_64BIT_ADDRESS EF_CUDA_ACCELERATORS EF_CUDA_SM90 EF_CUDA_VIRTUAL_SM(EF_CUDA_SM90)"
	.elftype	@"ET_EXEC"


//--------------------- .nv.info                  --------------------------
	.section	.nv.info,"",@"SHT_CUDA_INFO"
	.align	4


	//----- nvinfo : EIATTR_REGCOUNT
	.align		4
        /*0000*/ 	.byte	0x04, 0x2f
        /*0002*/ 	.short	(.L_1 - .L_0)
	.align		4
.L_0:
        /*0004*/ 	.word	index@(triton_per_fused_mean_28)
        /*0008*/ 	.word	0x00000018


	//----- nvinfo : EIATTR_MIN_STACK_SIZE
	.align		4
.L_1:
        /*000c*/ 	.byte	0x04, 0x12
        /*000e*/ 	.short	(.L_3 - .L_2)
	.align		4
.L_2:
        /*0010*/ 	.word	index@(triton_per_fused_mean_28)
        /*0014*/ 	.word	0x00000000


	//----- nvinfo : EIATTR_FRAME_SIZE
	.align		4
.L_3:
        /*0018*/ 	.byte	0x04, 0x11
        /*001a*/ 	.short	(.L_5 - .L_4)
	.align		4
.L_4:
        /*001c*/ 	.word	index@(triton_per_fused_mean_28)
        /*0020*/ 	.word	0x00000000


	//----- nvinfo : EIATTR_MIN_STACK_SIZE
	.align		4
.L_5:
        /*0024*/ 	.byte	0x04, 0x12
        /*0026*/ 	.short	(.L_7 - .L_6)
	.align		4
.L_6:
        /*0028*/ 	.word	index@(triton_per_fused_mean_28)
        /*002c*/ 	.word	0x00000000
.L_7:


//--------------------- .nv.info.triton_per_fused_mean_28 --------------------------
	.section	.nv.info.triton_per_fused_mean_28,"",@"SHT_CUDA_INFO"
	.sectionflags	@""
	.align	4


	//----- nvinfo : EIATTR_CUDA_API_VERSION
	.align		4
        /*0000*/ 	.byte	0x04, 0x37
        /*0002*/ 	.short	(.L_9 - .L_8)
.L_8:
        /*0004*/ 	.word	0x0000007c


	//----- nvinfo : EIATTR_KPARAM_INFO
	.align		4
.L_9:
        /*0008*/ 	.byte	0x04, 0x17
        /*000a*/ 	.short	(.L_11 - .L_10)
.L_10:
        /*000c*/ 	.word	0x00000000
        /*0010*/ 	.short	0x0003
        /*0012*/ 	.short	0x0014
        /*0014*/ 	.byte	0x00, 0xf0, 0x11, 0x00


	//----- nvinfo : EIATTR_KPARAM_INFO
	.align		4
.L_11:
        /*0018*/ 	.byte	0x04, 0x17
        /*001a*/ 	.short	(.L_13 - .L_12)
.L_12:
        /*001c*/ 	.word	0x00000000
        /*0020*/ 	.short	0x0002
        /*0022*/ 	.short	0x0010
        /*0024*/ 	.byte	0x00, 0xf0, 0x11, 0x00


	//----- nvinfo : EIATTR_KPARAM_INFO
	.align		4
.L_13:
        /*0028*/ 	.byte	0x04, 0x17
        /*002a*/ 	.short	(.L_15 - .L_14)
.L_14:
        /*002c*/ 	.word	0x00000000
        /*0030*/ 	.short	0x0001
        /*0032*/ 	.short	0x0008
        /*0034*/ 	.byte	0x00, 0xf4, 0x21, 0x00


	//----- nvinfo : EIATTR_KPARAM_INFO
	.align		4
.L_15:
        /*0038*/ 	.byte	0x04, 0x17
        /*003a*/ 	.short	(.L_17 - .L_16)
.L_16:
        /*003c*/ 	.word	0x00000000
        /*0040*/ 	.short	0x0000
        /*0042*/ 	.short	0x0000
        /*0044*/ 	.byte	0x00, 0xf4, 0x21, 0x00


	//----- nvinfo : EIATTR_SPARSE_MMA_MASK
	.align		4
.L_17:
        /*0048*/ 	.byte	0x03, 0x50
        /*004a*/ 	.short	0x0000


	//----- nvinfo : EIATTR_MAXREG_COUNT
	.align		4
        /*004c*/ 	.byte	0x03, 0x1b
        /*004e*/ 	.short	0x00ff


	//----- nvinfo : EIATTR_COOP_GROUP_MASK_REGIDS
	.align		4
        /*0050*/ 	.byte	0x04, 0x29
        /*0052*/ 	.short	(.L_19 - .L_18)


	//   ....[0]....
.L_18:
        /*0054*/ 	.word	0xffffffff


	//   ....[1]....
        /*0058*/ 	.word	0xffffffff


	//   ....[2]....
        /*005c*/ 	.word	0xffffffff


	//   ....[3]....
        /*0060*/ 	.word	0xffffffff


	//   ....[4]....
        /*0064*/ 	.word	0xffffffff


	//   ....[5]....
        /*0068*/ 	.word	0xffffffff


	//   ....[6]....
        /*006c*/ 	.word	0xffffffff


	//   ....[7]....
        /*0070*/ 	.word	0xffffffff


	//   ....[8]....
        /*0074*/ 	.word	0xffffffff


	//   ....[9]....
        /*0078*/ 	.word	0xffffffff


	//   ....[10]....
        /*007c*/ 	.word	0xffffffff


	//   ....[11]....
        /*0080*/ 	.word	0xffffffff


	//----- nvinfo : EIATTR_COOP_GROUP_INSTR_OFFSETS
	.align		4
.L_19:
        /*0084*/ 	.byte	0x04, 0x28
        /*0086*/ 	.short	(.L_21 - .L_20)


	//   ....[0]....
.L_20:
        /*0088*/ 	.word	0x000003c0


	//   ....[1]....
        /*008c*/ 	.word	0x000003d0


	//   ....[2]....
        /*0090*/ 	.word	0x000003e0


	//   ....[3]....
        /*0094*/ 	.word	0x000003f0


	//   ....[4]....
        /*0098*/ 	.word	0x00000440


	//   ....[5]....
        /*009c*/ 	.word	0x00000450


	//   ....[6]....
        /*00a0*/ 	.word	0x00000460


	//   ....[7]....
        /*00a4*/ 	.word	0x00000470


	//   ....[8]....
        /*00a8*/ 	.word	0x000004c0


	//   ....[9]....
        /*00ac*/ 	.word	0x000004d0


	//   ....[10]....
        /*00b0*/ 	.word	0x000004e0


	//   ....[11]....
        /*00b4*/ 	.word	0x000004f0


	//----- nvinfo : EIATTR_EXIT_INSTR_OFFSETS
	.align		4
.L_21:
        /*00b8*/ 	.byte	0x04, 0x1c
        /*00ba*/ 	.short	(.L_23 - .L_22)


	//   ....[0]....
.L_22:
        /*00bc*/ 	.word	0x000006d0


	//   ....[1]....
        /*00c0*/ 	.word	0x00000700


	//----- nvinfo : EIATTR_REQNTID
	.align		4
.L_23:
        /*00c4*/ 	.byte	0x04, 0x10
        /*00c6*/ 	.short	(.L_25 - .L_24)
.L_24:
        /*00c8*/ 	.word	0x00000100
        /*00cc*/ 	.word	0x00000001
        /*00d0*/ 	.word	0x00000001


	//----- nvinfo : EIATTR_CBANK_PARAM_SIZE
	.align		4
.L_25:
        /*00d4*/ 	.byte	0x03, 0x19
        /*00d6*/ 	.short	0x0018


	//----- nvinfo : EIATTR_PARAM_CBANK
	.align		4
        /*00d8*/ 	.byte	0x04, 0x0a
        /*00da*/ 	.short	(.L_27 - .L_26)
	.align		4
.L_26:
        /*00dc*/ 	.word	index@(.nv.constant0.triton_per_fused_mean_28)
        /*00e0*/ 	.short	0x0210
        /*00e2*/ 	.short	0x0018


	//----- nvinfo : EIATTR_SW_WAR
	.align		4
.L_27:
        /*00e4*/ 	.byte	0x04, 0x36
        /*00e6*/ 	.short	(.L_29 - .L_28)
.L_28:
        /*00e8*/ 	.word	0x00000008
.L_29:


//--------------------- .nv.callgraph             --------------------------
	.section	.nv.callgraph,"",@"SHT_CUDA_CALLGRAPH"
	.align	4
	.sectionentsize	8
	.align		4
        /*0000*/ 	.word	0x00000000
	.align		4
        /*0004*/ 	.word	0xffffffff
	.align		4
        /*0008*/ 	.word	0x00000000
	.align		4
        /*000c*/ 	.word	0xfffffffe
	.align		4
        /*0010*/ 	.word	0x00000000
	.align		4
        /*0014*/ 	.word	0xfffffffd
	.align		4
        /*0018*/ 	.word	0x00000000
	.align		4
        /*001c*/ 	.word	0xfffffffc


//--------------------- .text.triton_per_fused_mean_28 --------------------------
	.section	.text.triton_per_fused_mean_28,"ax",@progbits
	.sectionflags	@"SHF_BARRIERS=1"
	.align	128
        .global         triton_per_fused_mean_28
        .type           triton_per_fused_mean_28,@function
        .size           triton_per_fused_mean_28,(.L_x_1 - triton_per_fused_mean_28)
        .other          triton_per_fused_mean_28,@"STO_CUDA_ENTRY STV_DEFAULT"
triton_per_fused_mean_28:
.text.triton_per_fused_mean_28:
[----:B------:R-:W0:Y:S02]  /*0000*/  LDC R1, c[0x0][0x28] ;  /* 0x00000a00ff017b82 */ /* 0x000e240000000800 */
[----:B------:R-:W1:Y:S01]  /*0010*/  S2R R0, SR_CTAID.X ;  /* 0x0000000000007919 */ /* 0x000e620000002500 */
[----:B------:R-:W-:Y:S01]  /*0020*/  IMAD.MOV.U32 R6, RZ, RZ, RZ ;  /* 0x000000ffff067224 */ /* 0x000fe200078e00ff */
[----:B------:R-:W2:Y:S01]  /*0030*/  LDC.64 R4, c[0x0][0x218] ;  /* 0x00008600ff047b82 */ /* 0x000ea20000000a00 */
[----:B------:R-:W-:Y:S01]  /*0040*/  ULDC.64 UR6, c[0x0][0x208] ;  /* 0x0000820000067ab9 */ /* 0x000fe20000000a00 */
[----:B------:R-:W3:Y:S01]  /*0050*/  S2R R3, SR_TID.X ;  /* 0x0000000000037919 */ /* 0x000ee20000002100 */
[----:B-1----:R-:W-:Y:S02]  /*0060*/  IMAD.SHL.U32 R0, R0, 0x80, RZ ;  /* 0x0000008000007824 */ /* 0x002fe400078e00ff */
[----:B---3--:R-:W-:Y:S01]  /*0070*/  IMAD.SHL.U32 R15, R3, 0x4, RZ ;  /* 0x00000004030f7824 */ /* 0x008fe200078e00ff */
[----:B------:R-:W-:-:S04]  /*0080*/  SHF.R.U32.HI R18, RZ, 0x5, R3 ;  /* 0x00000005ff127819 */ /* 0x000fc80000011603 */
[----:B------:R-:W-:Y:S02]  /*0090*/  LOP3.LUT R7, R0, 0x7c, R15, 0xf8, !PT ;  /* 0x0000007c00077812 */ /* 0x000fe400078ef80f */
[----:B------:R-:W-:Y:S02]  /*00a0*/  SGXT.U32 R18, R18, 0x3 ;  /* 0x000000031212781a */ /* 0x000fe40000000000 */
[C---:B------:R-:W-:Y:S01]  /*00b0*/  ISETP.GE.AND P0, PT, R7.reuse, 0x1e0, PT ;  /* 0x000001e00700780c */ /* 0x040fe20003f06270 */
[----:B------:R-:W-:-:S05]  /*00c0*/  IMAD.HI R6, R7, -0x77777777, R6 ;  /* 0x8888888907067827 */ /* 0x000fca00078e0206 */
[----:B------:R-:W-:-:S04]  /*00d0*/  SHF.R.U32.HI R9, RZ, 0x1f, R6 ;  /* 0x0000001fff097819 */ /* 0x000fc80000011606 */
[----:B------:R-:W-:-:S05]  /*00e0*/  LEA.HI.SX32 R9, R6, R9, 0x1a ;  /* 0x0000000906097211 */ /* 0x000fca00078fd2ff */
[----:B------:R-:W-:-:S04]  /*00f0*/  IMAD R11, R9, -0x78, R7 ;  /* 0xffffff88090b7824 */ /* 0x000fc800078e0207 */
[----:B------:R-:W-:Y:S01]  /*0100*/  IMAD R6, R18, 0x78, R11 ;  /* 0x0000007812067824 */ /* 0x000fe200078e020b */
[----:B------:R-:W-:-:S03]  /*0110*/  CS2R R10, SRZ ;  /* 0x00000000000a7805 */ /* 0x000fc6000001ff00 */
[----:B------:R-:W-:Y:S01]  /*0120*/  IMAD R9, R9, 0x780, R6 ;  /* 0x0000078009097824 */ /* 0x000fe200078e0206 */
[----:B------:R-:W-:-:S03]  /*0130*/  CS2R R6, SRZ ;  /* 0x0000000000067805 */ /* 0x000fc6000001ff00 */
[C---:B------:R-:W-:Y:S02]  /*0140*/  VIADD R21, R9.reuse, 0x3c0 ;  /* 0x000003c009157836 */ /* 0x040fe40000000000 */
[----:B--2---:R-:W-:Y:S01]  /*0150*/  IMAD.WIDE R12, R9, 0x4, R4 ;  /* 0x00000004090c7825 */ /* 0x004fe200078e0204 */
[----:B------:R-:W-:-:S03]  /*0160*/  CS2R R8, SRZ ;  /* 0x0000000000087805 */ /* 0x000fc6000001ff00 */
[----:B------:R-:W-:Y:S01]  /*0170*/  IMAD.WIDE R20, R21, 0x4, R4 ;  /* 0x0000000415147825 */ /* 0x000fe200078e0204 */
[----:B------:R-:W-:-:S04]  /*0180*/  CS2R R4, SRZ ;  /* 0x0000000000047805 */ /* 0x000fc8000001ff00 */
[----:B------:R-:W2:Y:S04]  /*0190*/  @!P0 LDG.E.128 R8, desc[UR6][R20.64] ;  /* 0x0000000614088981 */ /* 0x000ea8000c1e1d00 */
[----:B------:R-:W3:Y:S01]  /*01a0*/  @!P0 LDG.E.128 R4, desc[UR6][R12.64] ;  /* 0x000000060c048981 */ /* 0x000ee2000c1e1d00 */
[----:B------:R-:W1:Y:S01]  /*01b0*/  S2UR UR5, SR_CgaCtaId ;  /* 0x00000000000579c3 */ /* 0x000e620000008800 */
[----:B------:R-:W-:Y:S01]  /*01c0*/  UMOV UR4, 0x400 ;  /* 0x0000040000047882 */ /* 0x000fe20000000000 */
[----:B------:R-:W-:Y:S01]  /*01d0*/  IMAD.SHL.U32 R18, R18, 0x4, RZ ;  /* 0x0000000412127824 */ /* 0x000fe200078e00ff */
[----:B------:R-:W-:Y:S01]  /*01e0*/  ISETP.GE.AND P1, PT, R3, 0x400, PT ;  /* 0x000004000300780c */ /* 0x000fe20003f26270 */
[----:B-1----:R-:W-:Y:S01]  /*01f0*/  UPRMT UR4, UR5, 0x654, UR4 ;  /* 0x0000065405047896 */ /* 0x002fe20008000004 */
[----:B--2---:R-:W-:-:S02]  /*0200*/  SEL R9, R9, RZ, !P0 ;  /* 0x000000ff09097207 */ /* 0x004fc40004000000 */
[----:B---3--:R-:W-:Y:S02]  /*0210*/  SEL R19, R4, RZ, !P0 ;  /* 0x000000ff04137207 */ /* 0x008fe40004000000 */
[----:B------:R-:W-:Y:S02]  /*0220*/  SEL R4, R5, RZ, !P0 ;  /* 0x000000ff05047207 */ /* 0x000fe40004000000 */
[----:B------:R-:W-:Y:S02]  /*0230*/  SEL R10, R10, RZ, !P0 ;  /* 0x000000ff0a0a7207 */ /* 0x000fe40004000000 */
[----:B------:R-:W-:Y:S01]  /*0240*/  SEL R5, R6, RZ, !P0 ;  /* 0x000000ff06057207 */ /* 0x000fe20004000000 */
[----:B------:R-:W-:Y:S01]  /*0250*/  FADD R9, R4, R9 ;  /* 0x0000000904097221 */ /* 0x000fe20000000000 */
[----:B------:R-:W-:Y:S02]  /*0260*/  SEL R8, R8, RZ, !P0 ;  /* 0x000000ff08087207 */ /* 0x000fe40004000000 */
[----:B------:R-:W-:-:S02]  /*0270*/  SEL R11, R11, RZ, !P0 ;  /* 0x000000ff0b0b7207 */ /* 0x000fc40004000000 */
[----:B------:R-:W-:Y:S02]  /*0280*/  SEL R6, R7, RZ, !P0 ;  /* 0x000000ff07067207 */ /* 0x000fe40004000000 */
[----:B------:R-:W-:Y:S01]  /*0290*/  LOP3.LUT R4, R15, 0x7c, RZ, 0xc0, !PT ;  /* 0x0000007c0f047812 */ /* 0x000fe200078ec0ff */
[----:B------:R-:W-:Y:S01]  /*02a0*/  FADD R10, R5, R10 ;  /* 0x0000000a050a7221 */ /* 0x000fe20000000000 */
[----:B------:R-:W-:Y:S01]  /*02b0*/  FADD R8, R19, R8 ;  /* 0x0000000813087221 */ /* 0x000fe20000000000 */
[----:B------:R-:W-:Y:S02]  /*02c0*/  FADD R11, R6, R11 ;  /* 0x0000000b060b7221 */ /* 0x000fe40000000000 */
[----:B------:R-:W-:Y:S01]  /*02d0*/  IMAD.SHL.U32 R5, R4, 0x20, RZ ;  /* 0x0000002004057824 */ /* 0x000fe200078e00ff */
[----:B------:R-:W-:Y:S02]  /*02e0*/  SEL R9, R9, RZ, !P0 ;  /* 0x000000ff09097207 */ /* 0x000fe40004000000 */
[----:B------:R-:W-:-:S02]  /*02f0*/  SEL R7, R8, RZ, !P0 ;  /* 0x000000ff08077207 */ /* 0x000fc40004000000 */
[----:B------:R-:W-:Y:S02]  /*0300*/  LOP3.LUT R18, R5, R18, RZ, 0xfc, !PT ;  /* 0x0000001205127212 */ /* 0x000fe400078efcff */
[----:B------:R-:W-:Y:S02]  /*0310*/  SEL R13, R10, RZ, !P0 ;  /* 0x000000ff0a0d7207 */ /* 0x000fe40004000000 */
[----:B------:R-:W-:Y:S01]  /*0320*/  SEL R11, R11, RZ, !P0 ;  /* 0x000000ff0b0b7207 */ /* 0x000fe20004000000 */
[----:B------:R-:W-:Y:S04]  /*0330*/  STS [R18+UR4], R7 ;  /* 0x0000000712007988 */ /* 0x000fe80008000804 */
[----:B------:R-:W-:Y:S04]  /*0340*/  STS [R18+UR4+0x20], R9 ;  /* 0x0000200912007988 */ /* 0x000fe80008000804 */
[----:B------:R-:W-:Y:S04]  /*0350*/  STS [R18+UR4+0x40], R13 ;  /* 0x0000400d12007988 */ /* 0x000fe80008000804 */
[----:B------:R-:W-:Y:S01]  /*0360*/  STS [R18+UR4+0x60], R11 ;  /* 0x0000600b12007988 */ /* 0x000fe20008000804 */
[----:B------:R-:W-:Y:S06]  /*0370*/  BAR.SYNC.DEFER_BLOCKING 0x0 ;  /* 0x0000000000007b1d */ /* 0x000fec0000010000 */
[----:B------:R-:W1:Y:S04]  /*0380*/  @!P1 LDS R16, [R15+UR4] ;  /* 0x000000040f109984 */ /* 0x000e680008000800 */
[----:B------:R-:W2:Y:S04]  /*0390*/  @!P1 LDS R2, [R15+UR4+0x400] ;  /* 0x000400040f029984 */ /* 0x000ea80008000800 */
[----:B------:R-:W3:Y:S04]  /*03a0*/  @!P1 LDS R14, [R15+UR4+0x800] ;  /* 0x000800040f0e9984 */ /* 0x000ee80008000800 */
[----:B------:R-:W4:Y:S04]  /*03b0*/  @!P1 LDS R17, [R15+UR4+0xc00] ;  /* 0x000c00040f119984 */ /* 0x000f280008000800 */
[----:B-1----:R-:W1:Y:S04]  /*03c0*/  SHFL.BFLY PT, R19, R16, 0x4, 0x1f ;  /* 0x0c801f0010137f89 */ /* 0x002e6800000e0000 */
[----:B--2---:R-:W2:Y:S04]  /*03d0*/  SHFL.BFLY PT, R21, R2, 0x4, 0x1f ;  /* 0x0c801f0002157f89 */ /* 0x004ea800000e0000 */
[----:B---3--:R-:W3:Y:S04]  /*03e0*/  SHFL.BFLY PT, R7, R14, 0x4, 0x1f ;  /* 0x0c801f000e077f89 */ /* 0x008ee800000e0000 */
[----:B----4-:R-:W4:Y:S01]  /*03f0*/  SHFL.BFLY PT, R6, R17, 0x4, 0x1f ;  /* 0x0c801f0011067f89 */ /* 0x010f2200000e0000 */
[----:B-1----:R-:W-:Y:S01]  /*0400*/  FADD R19, R16, R19 ;  /* 0x0000001310137221 */ /* 0x002fe20000000000 */
[----:B--2---:R-:W-:Y:S01]  /*0410*/  FADD R21, R2, R21 ;  /* 0x0000001502157221 */ /* 0x004fe20000000000 */
[----:B---3--:R-:W-:Y:S01]  /*0420*/  FADD R10, R14, R7 ;  /* 0x000000070e0a7221 */ /* 0x008fe20000000000 */
[----:B----4-:R-:W-:-:S03]  /*0430*/  FADD R12, R17, R6 ;  /* 0x00000006110c7221 */ /* 0x010fc60000000000 */
[----:B------:R-:W1:Y:S04]  /*0440*/  SHFL.BFLY PT, R8, R21, 0x2, 0x1f ;  /* 0x0c401f0015087f89 */ /* 0x000e6800000e0000 */
[----:B------:R-:W2:Y:S04]  /*0450*/  SHFL.BFLY PT, R6, R19, 0x2, 0x1f ;  /* 0x0c401f0013067f89 */ /* 0x000ea800000e0000 */
[----:B------:R-:W3:Y:S04]  /*0460*/  SHFL.BFLY PT, R7, R10, 0x2, 0x1f ;  /* 0x0c401f000a077f89 */ /* 0x000ee800000e0000 */
[----:B------:R-:W4:Y:S01]  /*0470*/  SHFL.BFLY PT, R9, R12, 0x2, 0x1f ;  /* 0x0c401f000c097f89 */ /* 0x000f2200000e0000 */
        /* <DEDUP_REMOVED lines=8> */
[----:B------:R-:W-:-:S04]  /*0500*/  LOP3.LUT P0, RZ, R3, 0x7, RZ, 0xc0, !PT ;  /* 0x0000000703ff7812 */ /* 0x000fc8000780c0ff */
[----:B------:R-:W-:Y:S01]  /*0510*/  ISETP.LT.AND P0, PT, R3, 0x400, !P0 ;  /* 0x000004000300780c */ /* 0x000fe20004701270 */
[----:B-1----:R-:W-:Y:S01]  /*0520*/  FADD R12, R6, R7 ;  /* 0x00000007060c7221 */ /* 0x002fe20000000000 */
[----:B--2---:R-:W-:Y:S01]  /*0530*/  FADD R14, R8, R9 ;  /* 0x00000009080e7221 */ /* 0x004fe20000000000 */
[----:B---3--:R-:W-:Y:S01]  /*0540*/  FADD R16, R2, R11 ;  /* 0x0000000b02107221 */ /* 0x008fe20000000000 */
[----:B----4-:R-:W-:-:S09]  /*0550*/  FADD R18, R13, R18 ;  /* 0x000000120d127221 */ /* 0x010fd20000000000 */
[----:B------:R1:W-:Y:S04]  /*0560*/  @P0 STS [R15+UR4], R12 ;  /* 0x0000000c0f000988 */ /* 0x0003e80008000804 */
[----:B------:R-:W-:Y:S04]  /*0570*/  @P0 STS [R15+UR4+0x400], R14 ;  /* 0x0004000e0f000988 */ /* 0x000fe80008000804 */
[----:B------:R-:W-:Y:S04]  /*0580*/  @P0 STS [R15+UR4+0x800], R16 ;  /* 0x000800100f000988 */ /* 0x000fe80008000804 */
[----:B------:R-:W-:Y:S01]  /*0590*/  @P0 STS [R15+UR4+0xc00], R18 ;  /* 0x000c00120f000988 */ /* 0x000fe20008000804 */
[----:B------:R-:W-:Y:S06]  /*05a0*/  BAR.SYNC.DEFER_BLOCKING 0x0 ;  /* 0x0000000000007b1d */ /* 0x000fec0000010000 */
[----:B------:R-:W-:Y:S04]  /*05b0*/  LDS R8, [R5+UR4] ;  /* 0x0000000405087984 */ /* 0x000fe80008000800 */
[----:B------:R-:W-:Y:S04]  /*05c0*/  LDS R9, [R5+UR4+0x20] ;  /* 0x0000200405097984 */ /* 0x000fe80008000800 */
[----:B------:R-:W-:Y:S04]  /*05d0*/  LDS R10, [R5+UR4+0x40] ;  /* 0x00004004050a7984 */ /* 0x000fe80008000800 */
[----:B------:R-:W2:Y:S01]  /*05e0*/  LDS R11, [R5+UR4+0x60] ;  /* 0x00006004050b7984 */ /* 0x000ea20008000800 */
[----:B------:R-:W-:-:S04]  /*05f0*/  VIADD R7, R5, UR4 ;  /* 0x0000000405077c36 */ /* 0x000fc80008000000 */
[----:B------:R-:W-:Y:S01]  /*0600*/  IMAD R4, R4, -0x1c, R7 ;  /* 0xffffffe404047824 */ /* 0x000fe200078e0207 */
[----:B------:R-:W-:Y:S01]  /*0610*/  BAR.SYNC.DEFER_BLOCKING 0x0 ;  /* 0x0000000000007b1d */ /* 0x000fe20000010000 */
[----:B------:R-:W-:-:S04]  /*0620*/  LOP3.LUT R2, R3, 0x7f, RZ, 0xc0, !PT ;  /* 0x0000007f03027812 */ /* 0x000fc800078ec0ff */
[----:B-1----:R-:W-:-:S03]  /*0630*/  LEA R12, R2, UR4, 0x2 ;  /* 0x00000004020c7c11 */ /* 0x002fc6000f8e10ff */
[----:B------:R-:W1:Y:S01]  /*0640*/  LDC.64 R6, c[0x0][0x210] ;  /* 0x00008400ff067b82 */ /* 0x000e620000000a00 */
[----:B--2---:R2:W-:Y:S07]  /*0650*/  STS.128 [R4], R8 ;  /* 0x0000000804007388 */ /* 0x0045ee0000000c00 */
[----:B------:R-:W-:Y:S01]  /*0660*/  BAR.SYNC.DEFER_BLOCKING 0x0 ;  /* 0x0000000000007b1d */ /* 0x000fe20000010000 */
[----:B------:R-:W-:Y:S02]  /*0670*/  LOP3.LUT P0, RZ, R3, 0x80, RZ, 0xc0, !PT ;  /* 0x0000008003ff7812 */ /* 0x000fe4000780c0ff */
[----:B------:R-:W-:-:S04]  /*0680*/  LOP3.LUT R3, R0, 0x7f, R3, 0xf8, !PT ;  /* 0x0000007f00037812 */ /* 0x000fc800078ef803 */
[C---:B------:R-:W-:Y:S01]  /*0690*/  ISETP.LT.AND P0, PT, R3.reuse, 0x1e0, !P0 ;  /* 0x000001e00300780c */ /* 0x040fe20004701270 */
[----:B------:R-:W3:Y:S01]  /*06a0*/  LDS R12, [R12] ;  /* 0x000000000c0c7984 */ /* 0x000ee20000000800 */
[----:B-1----:R-:W-:Y:S01]  /*06b0*/  IMAD.WIDE R2, R3, 0x4, R6 ;  /* 0x0000000403027825 */ /* 0x002fe200078e0206 */
[----:B------:R-:W-:Y:S10]  /*06c0*/  BAR.SYNC.DEFER_BLOCKING 0x0 ;  /* 0x0000000000007b1d */ /* 0x000ff40000010000 */
[----:B--2---:R-:W-:Y:S05]  /*06d0*/  @!P0 EXIT ;  /* 0x000000000000894d */ /* 0x004fea0003800000 */
[----:B---3--:R-:W-:-:S05]  /*06e0*/  FMUL R5, R12, 0.0625 ;  /* 0x3d8000000c057820 */ /* 0x008fca0000400000 */
[----:B------:R-:W-:Y:S01]  /*06f0*/  STG.E desc[UR6][R2.64], R5 ;  /* 0x0000000502007986 */ /* 0x000fe2000c101906 */
[----:B------:R-:W-:Y:S05]  /*0700*/  EXIT ;  /* 0x000000000000794d */ /* 0x000fea0003800000 */
.L_x_0:
[----:B------:R-:W-:-:S00]  /*0710*/  BRA `(.L_x_0) ;  /* 0xfffffffc00fc7947 */ /* 0x000fc0000383ffff */
[----:B------:R-:W-:-:S00]  /*0720*/  NOP ;  /* 0x0000000000007918 */ /* 0x000fc00000000000 */
        /* <DEDUP_REMOVED lines=13> */
.L_x_1:


//--------------------- .nv.shared.triton_per_fused_mean_28 --------------------------
	.section	.nv.shared.triton_per_fused_mean_28,"aw",@nobits
	.sectionflags	@""
	.align	16
	.zero		1024


//--------------------- .nv.constant0.triton_per_fused_mean_28 --------------------------
	.section	.nv.constant0.triton_per_fused_mean_28,"a",@progbits
	.sectionflags	@""
	.align	4
.nv.constant0.triton_per_fused_mean_28:
	.zero		552
